	.headerflags	@"EF_CUDA_TEXMODE_UNIFIED EF_CUDA_64BIT_ADDRESS EF_CUDA_ACCELERATORS EF_CUDA_SM90 EF_CUDA_VIRTUAL_SM(EF_CUDA_SM90)"
	.elftype	@"ET_EXEC"


//--------------------- .nv.info                  --------------------------
	.section	.nv.info,"",@"SHT_CUDA_INFO"
	.align	4


	//----- nvinfo : EIATTR_REGCOUNT
	.align		4
        /*0000*/ 	.byte	0x04, 0x2f
        /*0002*/ 	.short	(.L_3 - .L_2)
	.align		4
.L_2:
        /*0004*/ 	.word	index@(triton_per_fused_div_pow_relu_sum_1)
        /*0008*/ 	.word	0x0000000e


	//----- nvinfo : EIATTR_MIN_STACK_SIZE
	.align		4
.L_3:
        /*000c*/ 	.byte	0x04, 0x12
        /*000e*/ 	.short	(.L_5 - .L_4)
	.align		4
.L_4:
        /*0010*/ 	.word	index@(triton_per_fused_div_pow_relu_sum_1)
        /*0014*/ 	.word	0x00000000


	//----- nvinfo : EIATTR_FRAME_SIZE
	.align		4
.L_5:
        /*0018*/ 	.byte	0x04, 0x11
        /*001a*/ 	.short	(.L_7 - .L_6)
	.align		4
.L_6:
        /*001c*/ 	.word	index@(triton_per_fused_div_pow_relu_sum_1)
        /*0020*/ 	.word	0x00000000


	//----- nvinfo : EIATTR_MIN_STACK_SIZE
	.align		4
.L_7:
        /*0024*/ 	.byte	0x04, 0x12
        /*0026*/ 	.short	(.L_9 - .L_8)
	.align		4
.L_8:
        /*0028*/ 	.word	index@(triton_per_fused_div_pow_relu_sum_1)
        /*002c*/ 	.word	0x00000000
.L_9:


//--------------------- .nv.info.triton_per_fused_div_pow_relu_sum_1 --------------------------
	.section	.nv.info.triton_per_fused_div_pow_relu_sum_1,"",@"SHT_CUDA_INFO"
	.sectionflags	@""
	.align	4


	//----- nvinfo : EIATTR_CUDA_API_VERSION
	.align		4
        /*0000*/ 	.byte	0x04, 0x37
        /*0002*/ 	.short	(.L_11 - .L_10)
.L_10:
        /*0004*/ 	.word	0x0000007c


	//----- nvinfo : EIATTR_KPARAM_INFO
	.align		4
.L_11:
        /*0008*/ 	.byte	0x04, 0x17
        /*000a*/ 	.short	(.L_13 - .L_12)
.L_12:
        /*000c*/ 	.word	0x00000000
        /*0010*/ 	.short	0x0002
        /*0012*/ 	.short	0x000c
        /*0014*/ 	.byte	0x00, 0xf0, 0x11, 0x00


	//----- nvinfo : EIATTR_KPARAM_INFO
	.align		4
.L_13:
        /*0018*/ 	.byte	0x04, 0x17
        /*001a*/ 	.short	(.L_15 - .L_14)
.L_14:
        /*001c*/ 	.word	0x00000000
        /*0020*/ 	.short	0x0001
        /*0022*/ 	.short	0x0008
        /*0024*/ 	.byte	0x00, 0xf0, 0x11, 0x00


	//----- nvinfo : EIATTR_KPARAM_INFO
	.align		4
.L_15:
        /*0028*/ 	.byte	0x04, 0x17
        /*002a*/ 	.short	(.L_17 - .L_16)
.L_16:
        /*002c*/ 	.word	0x00000000
        /*0030*/ 	.short	0x0000
        /*0032*/ 	.short	0x0000
        /*0034*/ 	.byte	0x00, 0xf4, 0x21, 0x00


	//----- nvinfo : EIATTR_SPARSE_MMA_MASK
	.align		4
.L_17:
        /*0038*/ 	.byte	0x03, 0x50
        /*003a*/ 	.short	0x0000


	//----- nvinfo : EIATTR_MAXREG_COUNT
	.align		4
        /*003c*/ 	.byte	0x03, 0x1b
        /*003e*/ 	.short	0x00ff


	//----- nvinfo : EIATTR_COOP_GROUP_MASK_REGIDS
	.align		4
        /*0040*/ 	.byte	0x04, 0x29
        /*0042*/ 	.short	(.L_19 - .L_18)


	//   ....[0]....
.L_18:
        /*0044*/ 	.word	0xffffffff


	//   ....[1]....
        /*0048*/ 	.word	0xffffffff


	//   ....[2]....
        /*004c*/ 	.word	0xffffffff


	//   ....[3]....
        /*0050*/ 	.word	0xffffffff


	//----- nvinfo : EIATTR_COOP_GROUP_INSTR_OFFSETS
	.align		4
.L_19:
        /*0054*/ 	.byte	0x04, 0x28
        /*0056*/ 	.short	(.L_21 - .L_20)


	//   ....[0]....
.L_20:
        /*0058*/ 	.word	0x00000120


	//   ....[1]....
        /*005c*/ 	.word	0x00000150


	//   ....[2]....
        /*0060*/ 	.word	0x00000170


	//   ....[3]....
        /*0064*/ 	.word	0x00000190


	//----- nvinfo : EIATTR_EXIT_INSTR_OFFSETS
	.align		4
.L_21:
        /*0068*/ 	.byte	0x04, 0x1c
        /*006a*/ 	.short	(.L_23 - .L_22)


	//   ....[0]....
.L_22:
        /*006c*/ 	.word	0x00000250


	//   ....[1]....
        /*0070*/ 	.word	0x00000270


	//----- nvinfo : EIATTR_REQNTID
	.align		4
.L_23:
        /*0074*/ 	.byte	0x04, 0x10
        /*0076*/ 	.short	(.L_25 - .L_24)
.L_24:
        /*0078*/ 	.word	0x00000040
        /*007c*/ 	.word	0x00000001
        /*0080*/ 	.word	0x00000001


	//----- nvinfo : EIATTR_CBANK_PARAM_SIZE
	.align		4
.L_25:
        /*0084*/ 	.byte	0x03, 0x19
        /*0086*/ 	.short	0x0010


	//----- nvinfo : EIATTR_PARAM_CBANK
	.align		4
        /*0088*/ 	.byte	0x04, 0x0a
        /*008a*/ 	.short	(.L_27 - .L_26)
	.align		4
.L_26:
        /*008c*/ 	.word	index@(.nv.constant0.triton_per_fused_div_pow_relu_sum_1)
        /*0090*/ 	.short	0x0210
        /*0092*/ 	.short	0x0010


	//----- nvinfo : EIATTR_SW_WAR
	.align		4
.L_27:
        /*0094*/ 	.byte	0x04, 0x36
        /*0096*/ 	.short	(.L_29 - .L_28)
.L_28:
        /*0098*/ 	.word	0x00000008
.L_29:


//--------------------- .nv.callgraph             --------------------------
	.section	.nv.callgraph,"",@"SHT_CUDA_CALLGRAPH"
	.align	4
	.sectionentsize	8
	.align		4
        /*0000*/ 	.word	0x00000000
	.align		4
        /*0004*/ 	.word	0xffffffff
	.align		4
        /*0008*/ 	.word	0x00000000
	.align		4
        /*000c*/ 	.word	0xfffffffe
	.align		4
        /*0010*/ 	.word	0x00000000
	.align		4
        /*0014*/ 	.word	0xfffffffd
	.align		4
        /*0018*/ 	.word	0x00000000
	.align		4
        /*001c*/ 	.word	0xfffffffc


//--------------------- .nv.constant4             --------------------------
	.section	.nv.constant4,"a",@progbits
	.align	8
	.align		8
.nv.constant4:
        /*0000*/ 	.dword	_$_str
	.align		8
        /*0008*/ 	.dword	_$_str_$_2


//--------------------- .text.triton_per_fused_div_pow_relu_sum_1 --------------------------
	.section	.text.triton_per_fused_div_pow_relu_sum_1,"ax",@progbits
	.align	128
        .global         triton_per_fused_div_pow_relu_sum_1
        .type           triton_per_fused_div_pow_relu_sum_1,@function
        .size           triton_per_fused_div_pow_relu_sum_1,(.L_x_2 - triton_per_fused_div_pow_relu_sum_1)
        .other          triton_per_fused_div_pow_relu_sum_1,@"STO_CUDA_ENTRY STV_DEFAULT"
triton_per_fused_div_pow_relu_sum_1:
.text.triton_per_fused_div_pow_relu_sum_1:
[----:B------:R-:W0:Y:S02]  /*0000*/  LDC R1, c[0x0][0x28] ;  /* 0x00000a00ff017b82 */ /* 0x000e240000000800 */
[----:B------:R-:W1:Y:S01]  /*0010*/  S2R R11, SR_CTAID.X ;  /* 0x00000000000b7919 */ /* 0x000e620000002500 */
[----:B------:R-:W2:Y:S01]  /*0020*/  LDC.64 R2, c[0x0][0x210] ;  /* 0x00008400ff027b82 */ /* 0x000ea20000000a00 */
[----:B------:R-:W-:Y:S01]  /*0030*/  ULDC.64 UR4, c[0x0][0x208] ;  /* 0x0000820000047ab9 */ /* 0x000fe20000000a00 */
[----:B------:R-:W3:Y:S01]  /*0040*/  S2R R10, SR_TID.X ;  /* 0x00000000000a7919 */ /* 0x000ee20000002100 */
[----:B-1----:R-:W-:Y:S02]  /*0050*/  ISETP.GE.AND P0, PT, R11, 0x40, PT ;  /* 0x000000400b00780c */ /* 0x002fe40003f06270 */
[----:B---3--:R-:W-:-:S04]  /*0060*/  LOP3.LUT R0, R10, 0xf, RZ, 0xc0, !PT ;  /* 0x0000000f0a007812 */ /* 0x008fc800078ec0ff */
[----:B------:R-:W-:Y:S01]  /*0070*/  LEA R5, R11, R0, 0x4 ;  /* 0x000000000b057211 */ /* 0x000fe200078e20ff */
[----:B------:R-:W-:-:S04]  /*0080*/  HFMA2.MMA R0, -RZ, RZ, 0, 0 ;  /* 0x00000000ff007435 */ /* 0x000fc800000001ff */
[----:B--2---:R-:W-:Y:S02]  /*0090*/  IMAD.WIDE R2, R5, 0x4, R2 ;  /* 0x0000000405027825 */ /* 0x004fe400078e0202 */
[----:B------:R-:W-:Y:S05]  /*00a0*/  @P0 BRA `(.L_x_0) ;  /* 0x0000000000040947 */ /* 0x000fea0003800000 */
[----:B------:R1:W5:Y:S02]  /*00b0*/  LDG.E R0, desc[UR4][R2.64] ;  /* 0x0000000402007981 */ /* 0x000364000c1e1900 */
.L_x_0:
[----:B-----5:R-:W-:-:S04]  /*00c0*/  SEL R0, R0, RZ, !P0 ;  /* 0x000000ff00007207 */ /* 0x020fc80004000000 */
[----:B------:R-:W-:-:S04]  /*00d0*/  FSETP.GEU.AND P1, PT, R0, RZ, PT ;  /* 0x000000ff0000720b */ /* 0x000fc80003f2e000 */
[----:B------:R-:W-:-:S05]  /*00e0*/  FSEL R0, R0, RZ, P1 ;  /* 0x000000ff00007208 */ /* 0x000fca0000800000 */
[----:B------:R-:W-:-:S05]  /*00f0*/  FMUL R4, R0, R0 ;  /* 0x0000000000047220 */ /* 0x000fca0000400000 */
[----:B------:R-:W-:Y:S02]  /*0100*/  FSEL R4, R4, RZ, !P0 ;  /* 0x000000ff04047208 */ /* 0x000fe40004000000 */
[----:B------:R-:W-:-:S03]  /*0110*/  LOP3.LUT P0, RZ, R10, 0x30, RZ, 0xc0, !PT ;  /* 0x000000300aff7812 */ /* 0x000fc6000780c0ff */
[----:B------:R-:W2:Y:S01]  /*0120*/  SHFL.BFLY PT, R5, R4, 0x8, 0x1f ;  /* 0x0d001f0004057f89 */ /* 0x000ea200000e0000 */
[----:B------:R-:W-:Y:S01]  /*0130*/  ISETP.LT.AND P0, PT, R11, 0x40, !P0 ;  /* 0x000000400b00780c */ /* 0x000fe20004701270 */
[----:B--2---:R-:W-:-:S05]  /*0140*/  FADD R5, R4, R5 ;  /* 0x0000000504057221 */ /* 0x004fca0000000000 */
[----:B------:R-:W2:Y:S02]  /*0150*/  SHFL.BFLY PT, R6, R5, 0x4, 0x1f ;  /* 0x0c801f0005067f89 */ /* 0x000ea400000e0000 */
[----:B--2---:R-:W-:-:S05]  /*0160*/  FADD R6, R5, R6 ;  /* 0x0000000605067221 */ /* 0x004fca0000000000 */
[----:B------:R-:W2:Y:S02]  /*0170*/  SHFL.BFLY PT, R7, R6, 0x2, 0x1f ;  /* 0x0c401f0006077f89 */ /* 0x000ea400000e0000 */
[----:B--2---:R-:W-:-:S05]  /*0180*/  FADD R7, R6, R7 ;  /* 0x0000000706077221 */ /* 0x004fca0000000000 */
[----:B------:R-:W2:Y:S02]  /*0190*/  SHFL.BFLY PT, R8, R7, 0x1, 0x1f ;  /* 0x0c201f0007087f89 */ /* 0x000ea400000e0000 */
[----:B--2---:R-:W-:-:S04]  /*01a0*/  FADD R8, R7, R8 ;  /* 0x0000000807087221 */ /* 0x004fc80000000000 */
[----:B------:R-:W-:-:S04]  /*01b0*/  FADD R8, R8, 9.9999999747524270788e-07 ;  /* 0x358637bd08087421 */ /* 0x000fc80000000000 */
[----:B------:R-:W2:Y:S02]  /*01c0*/  MUFU.SQRT R9, R8 ;  /* 0x0000000800097308 */ /* 0x000ea40000002000 */
[C---:B--2---:R-:W-:Y:S02]  /*01d0*/  FSETP.GT.AND P2, PT, R9.reuse, 8.50705917302346158658e+37, PT ;  /* 0x7e8000000900780b */ /* 0x044fe40003f44000 */
[----:B------:R-:W-:-:S11]  /*01e0*/  FSETP.GEU.AND P1, PT, R9, 1.175494350822287508e-38, PT ;  /* 0x008000000900780b */ /* 0x000fd60003f2e000 */
[----:B------:R-:W-:Y:S01]  /*01f0*/  @P2 FMUL R9, R9, 0.25 ;  /* 0x3e80000009092820 */ /* 0x000fe20000400000 */
[----:B------:R-:W-:-:S03]  /*0200*/  @P2 FMUL R0, R0, 0.25 ;  /* 0x3e80000000002820 */ /* 0x000fc60000400000 */
[----:B------:R-:W-:Y:S01]  /*0210*/  @!P1 FMUL R9, R9, 16777216 ;  /* 0x4b80000009099820 */ /* 0x000fe20000400000 */
[----:B------:R-:W-:-:S05]  /*0220*/  @!P1 FMUL R0, R0, 16777216 ;  /* 0x4b80000000009820 */ /* 0x000fca0000400000 */
[----:B------:R-:W2:Y:S02]  /*0230*/  MUFU.RCP R9, R9 ;  /* 0x0000000900097308 */ /* 0x000ea40000001000 */
[----:B--2---:R-:W-:Y:S01]  /*0240*/  FMUL R5, R9, R0 ;  /* 0x0000000009057220 */ /* 0x004fe20000400000 */
[----:B------:R-:W-:Y:S06]  /*0250*/  @!P0 EXIT ;  /* 0x000000000000894d */ /* 0x000fec0003800000 */
[----:B------:R-:W-:Y:S01]  /*0260*/  STG.E desc[UR4][R2.64], R5 ;  /* 0x0000000502007986 */ /* 0x000fe2000c101904 */
[----:B------:R-:W-:Y:S05]  /*0270*/  EXIT ;  /* 0x000000000000794d */ /* 0x000fea0003800000 */
.L_x_1:
[----:B------:R-:W-:-:S00]  /*0280*/  BRA `(.L_x_1) ;  /* 0xfffffffc00fc7947 */ /* 0x000fc0000383ffff */
[----:B------:R-:W-:-:S00]  /*0290*/  NOP ;  /* 0x0000000000007918 */ /* 0x000fc00000000000 */
        /* <DEDUP_REMOVED lines=14> */
.L_x_2:


//--------------------- .nv.global.init           --------------------------
	.section	.nv.global.init,"aw",@progbits
.nv.global.init:
	.type		_$_str,@object
	.size		_$_str,(_$_str_$_2 - _$_str)
_$_str:
        /*0000*/ 	.byte	0x5f, 0x5f, 0x43, 0x55, 0x44, 0x41, 0x5f, 0x46, 0x54, 0x5a, 0x00
	.type		_$_str_$_2,@object
	.size		_$_str_$_2,(.L_1 - _$_str_$_2)
_$_str_$_2:
        /*000b*/ 	.byte	0x5f, 0x5f, 0x43, 0x55, 0x44, 0x41, 0x5f, 0x50, 0x52, 0x45, 0x43, 0x5f, 0x53, 0x51, 0x52, 0x54
        /*001b*/ 	.byte	0x00
.L_1:


//--------------------- .nv.constant0.triton_per_fused_div_pow_relu_sum_1 --------------------------
	.section	.nv.constant0.triton_per_fused_div_pow_relu_sum_1,"a",@progbits
	.sectionflags	@""
	.align	4
.nv.constant0.triton_per_fused_div_pow_relu_sum_1:
	.zero		544
